	.headerflags	@"EF_CUDA_TEXMODE_UNIFIED EF_CUDA_64BIT_ADDRESS EF_CUDA_ACCELERATORS EF_CUDA_SM90 EF_CUDA_VIRTUAL_SM(EF_CUDA_SM90)"
	.elftype	@"ET_EXEC"


//--------------------- .nv.info                  --------------------------
	.section	.nv.info,"",@"SHT_CUDA_INFO"
	.align	4


	//----- nvinfo : EIATTR_REGCOUNT
	.align		4
        /*0000*/ 	.byte	0x04, 0x2f
        /*0002*/ 	.short	(.L_2 - .L_1)
	.align		4
.L_1:
        /*0004*/ 	.word	index@(triton_poi_fused_gelu_mul_0)
        /*0008*/ 	.word	0x0000000f


	//----- nvinfo : EIATTR_MIN_STACK_SIZE
	.align		4
.L_2:
        /*000c*/ 	.byte	0x04, 0x12
        /*000e*/ 	.short	(.L_4 - .L_3)
	.align		4
.L_3:
        /*0010*/ 	.word	index@(triton_poi_fused_gelu_mul_0)
        /*0014*/ 	.word	0x00000000


	//----- nvinfo : EIATTR_FRAME_SIZE
	.align		4
.L_4:
        /*0018*/ 	.byte	0x04, 0x11
        /*001a*/ 	.short	(.L_6 - .L_5)
	.align		4
.L_5:
        /*001c*/ 	.word	index@(triton_poi_fused_gelu_mul_0)
        /*0020*/ 	.word	0x00000000


	//----- nvinfo : EIATTR_MIN_STACK_SIZE
	.align		4
.L_6:
        /*0024*/ 	.byte	0x04, 0x12
        /*0026*/ 	.short	(.L_8 - .L_7)
	.align		4
.L_7:
        /*0028*/ 	.word	index@(triton_poi_fused_gelu_mul_0)
        /*002c*/ 	.word	0x00000000
.L_8:


//--------------------- .nv.info.triton_poi_fused_gelu_mul_0 --------------------------
	.section	.nv.info.triton_poi_fused_gelu_mul_0,"",@"SHT_CUDA_INFO"
	.sectionflags	@""
	.align	4


	//----- nvinfo : EIATTR_CUDA_API_VERSION
	.align		4
        /*0000*/ 	.byte	0x04, 0x37
        /*0002*/ 	.short	(.L_10 - .L_9)
.L_9:
        /*0004*/ 	.word	0x0000007c


	//----- nvinfo : EIATTR_KPARAM_INFO
	.align		4
.L_10:
        /*0008*/ 	.byte	0x04, 0x17
        /*000a*/ 	.short	(.L_12 - .L_11)
.L_11:
        /*000c*/ 	.word	0x00000000
        /*0010*/ 	.short	0x0002
        /*0012*/ 	.short	0x0010
        /*0014*/ 	.byte	0x00, 0xf0, 0x11, 0x00


	//----- nvinfo : EIATTR_KPARAM_INFO
	.align		4
.L_12:
        /*0018*/ 	.byte	0x04, 0x17
        /*001a*/ 	.short	(.L_14 - .L_13)
.L_13:
        /*001c*/ 	.word	0x00000000
        /*0020*/ 	.short	0x0001
        /*0022*/ 	.short	0x0008
        /*0024*/ 	.byte	0x00, 0xf4, 0x21, 0x00


	//----- nvinfo : EIATTR_KPARAM_INFO
	.align		4
.L_14:
        /*0028*/ 	.byte	0x04, 0x17
        /*002a*/ 	.short	(.L_16 - .L_15)
.L_15:
        /*002c*/ 	.word	0x00000000
        /*0030*/ 	.short	0x0000
        /*0032*/ 	.short	0x0000
        /*0034*/ 	.byte	0x00, 0xf4, 0x21, 0x00


	//----- nvinfo : EIATTR_SPARSE_MMA_MASK
	.align		4
.L_16:
        /*0038*/ 	.byte	0x03, 0x50
        /*003a*/ 	.short	0x0000


	//----- nvinfo : EIATTR_MAXREG_COUNT
	.align		4
        /*003c*/ 	.byte	0x03, 0x1b
        /*003e*/ 	.short	0x00ff


	//----- nvinfo : EIATTR_EXIT_INSTR_OFFSETS
	.align		4
        /*0040*/ 	.byte	0x04, 0x1c
        /*0042*/ 	.short	(.L_18 - .L_17)


	//   ....[0]....
.L_17:
        /*0044*/ 	.word	0x00000360


	//   ....[1]....
        /*0048*/ 	.word	0x00000380


	//----- nvinfo : EIATTR_REQNTID
	.align		4
.L_18:
        /*004c*/ 	.byte	0x04, 0x10
        /*004e*/ 	.short	(.L_20 - .L_19)
.L_19:
        /*0050*/ 	.word	0x00000080
        /*0054*/ 	.word	0x00000001
        /*0058*/ 	.word	0x00000001


	//----- nvinfo : EIATTR_CBANK_PARAM_SIZE
	.align		4
.L_20:
        /*005c*/ 	.byte	0x03, 0x19
        /*005e*/ 	.short	0x0014


	//----- nvinfo : EIATTR_PARAM_CBANK
	.align		4
        /*0060*/ 	.byte	0x04, 0x0a
        /*0062*/ 	.short	(.L_22 - .L_21)
	.align		4
.L_21:
        /*0064*/ 	.word	index@(.nv.constant0.triton_poi_fused_gelu_mul_0)
        /*0068*/ 	.short	0x0210
        /*006a*/ 	.short	0x0014


	//----- nvinfo : EIATTR_SW_WAR
	.align		4
.L_22:
        /*006c*/ 	.byte	0x04, 0x36
        /*006e*/ 	.short	(.L_24 - .L_23)
.L_23:
        /*0070*/ 	.word	0x00000008
.L_24:


//--------------------- .nv.callgraph             --------------------------
	.section	.nv.callgraph,"",@"SHT_CUDA_CALLGRAPH"
	.align	4
	.sectionentsize	8
	.align		4
        /*0000*/ 	.word	0x00000000
	.align		4
        /*0004*/ 	.word	0xffffffff
	.align		4
        /*0008*/ 	.word	0x00000000
	.align		4
        /*000c*/ 	.word	0xfffffffe
	.align		4
        /*0010*/ 	.word	0x00000000
	.align		4
        /*0014*/ 	.word	0xfffffffd
	.align		4
        /*0018*/ 	.word	0x00000000
	.align		4
        /*001c*/ 	.word	0xfffffffc


//--------------------- .nv.constant4             --------------------------
	.section	.nv.constant4,"a",@progbits
	.align	8
	.align		8
.nv.constant4:
        /*0000*/ 	.dword	_$_str


//--------------------- .text.triton_poi_fused_gelu_mul_0 --------------------------
	.section	.text.triton_poi_fused_gelu_mul_0,"ax",@progbits
	.align	128
        .global         triton_poi_fused_gelu_mul_0
        .type           triton_poi_fused_gelu_mul_0,@function
        .size           triton_poi_fused_gelu_mul_0,(.L_x_1 - triton_poi_fused_gelu_mul_0)
        .other          triton_poi_fused_gelu_mul_0,@"STO_CUDA_ENTRY STV_DEFAULT"
triton_poi_fused_gelu_mul_0:
.text.triton_poi_fused_gelu_mul_0:
[----:B------:R-:W0:Y:S02]  /*0000*/  LDC R1, c[0x0][0x28] ;  /* 0x00000a00ff017b82 */ /* 0x000e240000000800 */
[----:B------:R-:W1:Y:S01]  /*0010*/  S2R R0, SR_TID.X ;  /* 0x0000000000007919 */ /* 0x000e620000002100 */
[----:B------:R-:W2:Y:S01]  /*0020*/  LDC.64 R6, c[0x0][0x210] ;  /* 0x00008400ff067b82 */ /* 0x000ea20000000a00 */
[----:B------:R-:W-:Y:S01]  /*0030*/  ULDC.64 UR4, c[0x0][0x208] ;  /* 0x0000820000047ab9 */ /* 0x000fe20000000a00 */
[----:B------:R-:W3:Y:S01]  /*0040*/  S2R R3, SR_CTAID.X ;  /* 0x0000000000037919 */ /* 0x000ee20000002500 */
[----:B-1----:R-:W-:-:S04]  /*0050*/  LOP3.LUT R0, R0, 0x7f, RZ, 0xc0, !PT ;  /* 0x0000007f00007812 */ /* 0x002fc800078ec0ff */
[----:B---3--:R-:W-:-:S04]  /*0060*/  LEA R0, R3, R0, 0x7 ;  /* 0x0000000003007211 */ /* 0x008fc800078e38ff */
[C---:B------:R-:W-:Y:S02]  /*0070*/  LEA.HI R2, R0.reuse, R0, RZ, 0x1 ;  /* 0x0000000000027211 */ /* 0x040fe400078f08ff */
[----:B------:R-:W-:Y:S02]  /*0080*/  ISETP.GE.AND P0, PT, R0, 0x80, PT ;  /* 0x000000800000780c */ /* 0x000fe40003f06270 */
[C---:B------:R-:W-:Y:S02]  /*0090*/  SHF.L.U32 R4, R2.reuse, 0x1, RZ ;  /* 0x0000000102047819 */ /* 0x040fe400000006ff */
[----:B------:R-:W-:Y:S02]  /*00a0*/  LOP3.LUT R3, R2, 0xfffffffe, RZ, 0xc0, !PT ;  /* 0xfffffffe02037812 */ /* 0x000fe400078ec0ff */
[----:B------:R-:W-:-:S04]  /*00b0*/  LOP3.LUT R4, R4, 0xfffffffc, RZ, 0xc0, !PT ;  /* 0xfffffffc04047812 */ /* 0x000fc800078ec0ff */
[----:B------:R-:W-:Y:S02]  /*00c0*/  IADD3 R9, R4, R0, -R3 ;  /* 0x0000000004097210 */ /* 0x000fe40007ffe803 */
[----:B------:R-:W-:Y:S02]  /*00d0*/  CS2R R2, SRZ ;  /* 0x0000000000027805 */ /* 0x000fe4000001ff00 */
[----:B------:R-:W-:-:S05]  /*00e0*/  IADD3 R5, R9, 0x2, RZ ;  /* 0x0000000209057810 */ /* 0x000fca0007ffe0ff */
[----:B--2---:R-:W-:-:S05]  /*00f0*/  IMAD.WIDE R4, R5, 0x4, R6 ;  /* 0x0000000405047825 */ /* 0x004fca00078e0206 */
[----:B------:R1:W2:Y:S01]  /*0100*/  @!P0 LDG.E R2, desc[UR4][R4.64] ;  /* 0x0000000404028981 */ /* 0x0002a2000c1e1900 */
[----:B------:R-:W-:-:S05]  /*0110*/  IMAD.WIDE R6, R9, 0x4, R6 ;  /* 0x0000000409067825 */ /* 0x000fca00078e0206 */
[----:B------:R3:W4:Y:S01]  /*0120*/  @!P0 LDG.E R3, desc[UR4][R6.64] ;  /* 0x0000000406038981 */ /* 0x000722000c1e1900 */
[----:B------:R-:W-:Y:S01]  /*0130*/  HFMA2.MMA R9, -RZ, RZ, -0.74462890625, 604.5 ;  /* 0xb9f560b9ff097435 */ /* 0x000fe200000001ff */
[----:B------:R-:W-:Y:S01]  /*0140*/  IMAD.MOV.U32 R8, RZ, RZ, 0x3789ca3c ;  /* 0x3789ca3cff087424 */ /* 0x000fe200078e00ff */
[----:B------:R-:W-:Y:S01]  /*0150*/  MOV R10, 0x3bac840b ;  /* 0x3bac840b000a7802 */ /* 0x000fe20000000f00 */
[----:B-1----:R-:W-:Y:S01]  /*0160*/  HFMA2.MMA R4, -RZ, RZ, -1.26171875, -2.110004425048828125e-05 ;  /* 0xbd0c8162ff047435 */ /* 0x002fe200000001ff */
[----:B------:R-:W-:Y:S01]  /*0170*/  MOV R5, 0x3e1cf906 ;  /* 0x3e1cf90600057802 */ /* 0x000fe20000000f00 */
[----:B---3--:R-:W-:Y:S01]  /*0180*/  HFMA2.MMA R6, -RZ, RZ, 1.853515625, -0.00091457366943359375 ;  /* 0x3f6a937eff067435 */ /* 0x008fe200000001ff */
[C---:B--2---:R-:W-:Y:S01]  /*0190*/  FMUL R12, R2.reuse, 0.70710676908493041992 ;  /* 0x3f3504f3020c7820 */ /* 0x044fe20000400000 */
[----:B------:R-:W-:-:S03]  /*01a0*/  FMUL R2, R2, 0.5 ;  /* 0x3f00000002027820 */ /* 0x000fc60000400000 */
[----:B------:R-:W-:-:S05]  /*01b0*/  FADD.FTZ R11, |R12|, -RZ ;  /* 0x800000ff0c0b7221 */ /* 0x000fca0000010200 */
[----:B------:R-:W-:-:S13]  /*01c0*/  FSETP.GE.AND P1, PT, R11, 1.0029599666595458984, PT ;  /* 0x3f8060fe0b00780b */ /* 0x000fda0003f26000 */
[----:B------:R-:W-:Y:S01]  /*01d0*/  @!P1 MOV R9, 0xba574d20 ;  /* 0xba574d2000099802 */ /* 0x000fe20000000f00 */
[----:B------:R-:W-:Y:S02]  /*01e0*/  @!P1 IMAD.MOV.U32 R8, RZ, RZ, 0x38b1e96a ;  /* 0x38b1e96aff089424 */ /* 0x000fe400078e00ff */
[----:B------:R-:W-:Y:S01]  /*01f0*/  @!P1 FMUL R11, R12, R12 ;  /* 0x0000000c0c0b9220 */ /* 0x000fe20000400000 */
[----:B------:R-:W-:Y:S01]  /*0200*/  @!P1 IMAD.MOV.U32 R10, RZ, RZ, 0x3baad5ea ;  /* 0x3baad5eaff0a9424 */ /* 0x000fe200078e00ff */
[----:B------:R-:W-:Y:S01]  /*0210*/  @!P1 MOV R4, 0xbcdc1be7 ;  /* 0xbcdc1be700049802 */ /* 0x000fe20000000f00 */
[----:B------:R-:W-:Y:S02]  /*0220*/  @!P1 IMAD.MOV.U32 R5, RZ, RZ, 0x3de718af ;  /* 0x3de718afff059424 */ /* 0x000fe400078e00ff */
[C---:B------:R-:W-:Y:S01]  /*0230*/  FFMA.FTZ R9, R11.reuse, R8, R9 ;  /* 0x000000080b097223 */ /* 0x040fe20000010009 */
[----:B------:R-:W-:Y:S02]  /*0240*/  @!P1 MOV R6, 0xbec093ac ;  /* 0xbec093ac00069802 */ /* 0x000fe40000000f00 */
[----:B------:R-:W-:Y:S01]  /*0250*/  FSEL R7, -R11, R12, P1 ;  /* 0x0000000c0b077208 */ /* 0x000fe20000800100 */
[----:B------:R-:W-:-:S04]  /*0260*/  FFMA.FTZ R9, R9, R11, R10 ;  /* 0x0000000b09097223 */ /* 0x000fc8000001000a */
[-C--:B------:R-:W-:Y:S01]  /*0270*/  FFMA.FTZ R8, R9, R11.reuse, R4 ;  /* 0x0000000b09087223 */ /* 0x080fe20000010004 */
[----:B------:R-:W-:Y:S02]  /*0280*/  MOV R4, 0x3f20d842 ;  /* 0x3f20d84200047802 */ /* 0x000fe40000000f00 */
[----:B------:R-:W-:Y:S01]  /*0290*/  @!P1 MOV R4, 0x3e0375d3 ;  /* 0x3e0375d300049802 */ /* 0x000fe20000000f00 */
[----:B------:R-:W-:-:S04]  /*02a0*/  FFMA.FTZ R5, R8, R11, R5 ;  /* 0x0000000b08057223 */ /* 0x000fc80000010005 */
[----:B------:R-:W-:-:S04]  /*02b0*/  FFMA.FTZ R5, R5, R11, R6 ;  /* 0x0000000b05057223 */ /* 0x000fc80000010006 */
[----:B------:R-:W-:-:S04]  /*02c0*/  FFMA.FTZ R4, R5, R11, R4 ;  /* 0x0000000b05047223 */ /* 0x000fc80000010004 */
[----:B------:R-:W-:Y:S02]  /*02d0*/  FFMA.FTZ R7, R4, R7, R7 ;  /* 0x0000000704077223 */ /* 0x000fe40000010007 */
[----:B------:R-:W1:Y:S02]  /*02e0*/  LDC.64 R4, c[0x0][0x218] ;  /* 0x00008600ff047b82 */ /* 0x000e640000000a00 */
[----:B------:R-:W2:Y:S02]  /*02f0*/  @P1 MUFU.EX2 R6, R7 ;  /* 0x0000000700061308 */ /* 0x000ea40000000800 */
[----:B--2---:R-:W-:-:S05]  /*0300*/  @P1 FADD R6, -R6, 1 ;  /* 0x3f80000006061421 */ /* 0x004fca0000000100 */
[----:B------:R-:W-:Y:S01]  /*0310*/  @P1 LOP3.LUT R7, R6, 0x80000000, R12, 0xf8, !PT ;  /* 0x8000000006071812 */ /* 0x000fe200078ef80c */
[----:B-1----:R-:W-:-:S04]  /*0320*/  IMAD.WIDE R4, R0, 0x4, R4 ;  /* 0x0000000400047825 */ /* 0x002fc800078e0204 */
[----:B------:R-:W-:-:S04]  /*0330*/  FADD R9, R7, 1 ;  /* 0x3f80000007097421 */ /* 0x000fc80000000000 */
[----:B------:R-:W-:-:S04]  /*0340*/  FMUL R2, R2, R9 ;  /* 0x0000000902027220 */ /* 0x000fc80000400000 */
[----:B----4-:R-:W-:Y:S01]  /*0350*/  FMUL R3, R2, R3 ;  /* 0x0000000302037220 */ /* 0x010fe20000400000 */
[----:B------:R-:W-:Y:S06]  /*0360*/  @P0 EXIT ;  /* 0x000000000000094d */ /* 0x000fec0003800000 */
[----:B------:R-:W-:Y:S01]  /*0370*/  STG.E desc[UR4][R4.64], R3 ;  /* 0x0000000304007986 */ /* 0x000fe2000c101904 */
[----:B------:R-:W-:Y:S05]  /*0380*/  EXIT ;  /* 0x000000000000794d */ /* 0x000fea0003800000 */
.L_x_0:
[----:B------:R-:W-:-:S00]  /*0390*/  BRA `(.L_x_0) ;  /* 0xfffffffc00fc7947 */ /* 0x000fc0000383ffff */
[----:B------:R-:W-:-:S00]  /*03a0*/  NOP ;  /* 0x0000000000007918 */ /* 0x000fc00000000000 */
        /* <DEDUP_REMOVED lines=13> */
.L_x_1:


//--------------------- .nv.global.init           --------------------------
	.section	.nv.global.init,"aw",@progbits
.nv.global.init:
	.type		_$_str,@object
	.size		_$_str,(.L_0 - _$_str)
_$_str:
        /*0000*/ 	.byte	0x5f, 0x5f, 0x43, 0x55, 0x44, 0x41, 0x5f, 0x46, 0x54, 0x5a, 0x00
.L_0:


//--------------------- .nv.constant0.triton_poi_fused_gelu_mul_0 --------------------------
	.section	.nv.constant0.triton_poi_fused_gelu_mul_0,"a",@progbits
	.sectionflags	@""
	.align	4
.nv.constant0.triton_poi_fused_gelu_mul_0:
	.zero		548
